	.headerflags	@"EF_CUDA_TEXMODE_UNIFIED EF_CUDA_64BIT_ADDRESS EF_CUDA_ACCELERATORS EF_CUDA_SM90 EF_CUDA_VIRTUAL_SM(EF_CUDA_SM90)"
	.elftype	@"ET_EXEC"


//--------------------- .nv.info                  --------------------------
	.section	.nv.info,"",@"SHT_CUDA_INFO"
	.align	4


	//----- nvinfo : EIATTR_REGCOUNT
	.align		4
        /*0000*/ 	.byte	0x04, 0x2f
        /*0002*/ 	.short	(.L_1 - .L_0)
	.align		4
.L_0:
        /*0004*/ 	.word	index@(triton_poi_fused_reflection_pad1d_11)
        /*0008*/ 	.word	0x0000000e


	//----- nvinfo : EIATTR_MIN_STACK_SIZE
	.align		4
.L_1:
        /*000c*/ 	.byte	0x04, 0x12
        /*000e*/ 	.short	(.L_3 - .L_2)
	.align		4
.L_2:
        /*0010*/ 	.word	index@(triton_poi_fused_reflection_pad1d_11)
        /*0014*/ 	.word	0x00000000


	//----- nvinfo : EIATTR_FRAME_SIZE
	.align		4
.L_3:
        /*0018*/ 	.byte	0x04, 0x11
        /*001a*/ 	.short	(.L_5 - .L_4)
	.align		4
.L_4:
        /*001c*/ 	.word	index@(triton_poi_fused_reflection_pad1d_11)
        /*0020*/ 	.word	0x00000000


	//----- nvinfo : EIATTR_MIN_STACK_SIZE
	.align		4
.L_5:
        /*0024*/ 	.byte	0x04, 0x12
        /*0026*/ 	.short	(.L_7 - .L_6)
	.align		4
.L_6:
        /*0028*/ 	.word	index@(triton_poi_fused_reflection_pad1d_11)
        /*002c*/ 	.word	0x00000000
.L_7:


//--------------------- .nv.info.triton_poi_fused_reflection_pad1d_11 --------------------------
	.section	.nv.info.triton_poi_fused_reflection_pad1d_11,"",@"SHT_CUDA_INFO"
	.sectionflags	@""
	.align	4


	//----- nvinfo : EIATTR_CUDA_API_VERSION
	.align		4
        /*0000*/ 	.byte	0x04, 0x37
        /*0002*/ 	.short	(.L_9 - .L_8)
.L_8:
        /*0004*/ 	.word	0x0000007c


	//----- nvinfo : EIATTR_KPARAM_INFO
	.align		4
.L_9:
        /*0008*/ 	.byte	0x04, 0x17
        /*000a*/ 	.short	(.L_11 - .L_10)
.L_10:
        /*000c*/ 	.word	0x00000000
        /*0010*/ 	.short	0x0002
        /*0012*/ 	.short	0x0010
        /*0014*/ 	.byte	0x00, 0xf0, 0x11, 0x00


	//----- nvinfo : EIATTR_KPARAM_INFO
	.align		4
.L_11:
        /*0018*/ 	.byte	0x04, 0x17
        /*001a*/ 	.short	(.L_13 - .L_12)
.L_12:
        /*001c*/ 	.word	0x00000000
        /*0020*/ 	.short	0x0001
        /*0022*/ 	.short	0x0008
        /*0024*/ 	.byte	0x00, 0xf4, 0x21, 0x00


	//----- nvinfo : EIATTR_KPARAM_INFO
	.align		4
.L_13:
        /*0028*/ 	.byte	0x04, 0x17
        /*002a*/ 	.short	(.L_15 - .L_14)
.L_14:
        /*002c*/ 	.word	0x00000000
        /*0030*/ 	.short	0x0000
        /*0032*/ 	.short	0x0000
        /*0034*/ 	.byte	0x00, 0xf4, 0x21, 0x00


	//----- nvinfo : EIATTR_SPARSE_MMA_MASK
	.align		4
.L_15:
        /*0038*/ 	.byte	0x03, 0x50
        /*003a*/ 	.short	0x0000


	//----- nvinfo : EIATTR_MAXREG_COUNT
	.align		4
        /*003c*/ 	.byte	0x03, 0x1b
        /*003e*/ 	.short	0x00ff


	//----- nvinfo : EIATTR_EXIT_INSTR_OFFSETS
	.align		4
        /*0040*/ 	.byte	0x04, 0x1c
        /*0042*/ 	.short	(.L_17 - .L_16)


	//   ....[0]....
.L_16:
        /*0044*/ 	.word	0x000001f0


	//   ....[1]....
        /*0048*/ 	.word	0x00000210


	//----- nvinfo : EIATTR_REQNTID
	.align		4
.L_17:
        /*004c*/ 	.byte	0x04, 0x10
        /*004e*/ 	.short	(.L_19 - .L_18)
.L_18:
        /*0050*/ 	.word	0x00000080
        /*0054*/ 	.word	0x00000001
        /*0058*/ 	.word	0x00000001


	//----- nvinfo : EIATTR_CBANK_PARAM_SIZE
	.align		4
.L_19:
        /*005c*/ 	.byte	0x03, 0x19
        /*005e*/ 	.short	0x0014


	//----- nvinfo : EIATTR_PARAM_CBANK
	.align		4
        /*0060*/ 	.byte	0x04, 0x0a
        /*0062*/ 	.short	(.L_21 - .L_20)
	.align		4
.L_20:
        /*0064*/ 	.word	index@(.nv.constant0.triton_poi_fused_reflection_pad1d_11)
        /*0068*/ 	.short	0x0210
        /*006a*/ 	.short	0x0014


	//----- nvinfo : EIATTR_SW_WAR
	.align		4
.L_21:
        /*006c*/ 	.byte	0x04, 0x36
        /*006e*/ 	.short	(.L_23 - .L_22)
.L_22:
        /*0070*/ 	.word	0x00000008
.L_23:


//--------------------- .nv.callgraph             --------------------------
	.section	.nv.callgraph,"",@"SHT_CUDA_CALLGRAPH"
	.align	4
	.sectionentsize	8
	.align		4
        /*0000*/ 	.word	0x00000000
	.align		4
        /*0004*/ 	.word	0xffffffff
	.align		4
        /*0008*/ 	.word	0x00000000
	.align		4
        /*000c*/ 	.word	0xfffffffe
	.align		4
        /*0010*/ 	.word	0x00000000
	.align		4
        /*0014*/ 	.word	0xfffffffd
	.align		4
        /*0018*/ 	.word	0x00000000
	.align		4
        /*001c*/ 	.word	0xfffffffc


//--------------------- .text.triton_poi_fused_reflection_pad1d_11 --------------------------
	.section	.text.triton_poi_fused_reflection_pad1d_11,"ax",@progbits
	.align	128
        .global         triton_poi_fused_reflection_pad1d_11
        .type           triton_poi_fused_reflection_pad1d_11,@function
        .size           triton_poi_fused_reflection_pad1d_11,(.L_x_1 - triton_poi_fused_reflection_pad1d_11)
        .other          triton_poi_fused_reflection_pad1d_11,@"STO_CUDA_ENTRY STV_DEFAULT"
triton_poi_fused_reflection_pad1d_11:
.text.triton_poi_fused_reflection_pad1d_11:
[----:B------:R-:W0:Y:S02]  /*0000*/  LDC R1, c[0x0][0x28] ;  /* 0x00000a00ff017b82 */ /* 0x000e240000000800 */
[----:B------:R-:W1:Y:S01]  /*0010*/  S2R R0, SR_TID.X ;  /* 0x0000000000007919 */ /* 0x000e620000002100 */
[----:B------:R-:W-:Y:S01]  /*0020*/  CS2R R10, SRZ ;  /* 0x00000000000a7805 */ /* 0x000fe2000001ff00 */
[----:B------:R-:W-:Y:S01]  /*0030*/  ULDC.64 UR4, c[0x0][0x208] ;  /* 0x0000820000047ab9 */ /* 0x000fe20000000a00 */
[----:B------:R-:W2:Y:S01]  /*0040*/  S2R R9, SR_CTAID.X ;  /* 0x0000000000097919 */ /* 0x000ea20000002500 */
[----:B-1----:R-:W-:-:S05]  /*0050*/  IMAD.SHL.U32 R0, R0, 0x2, RZ ;  /* 0x0000000200007824 */ /* 0x002fca00078e00ff */
[----:B------:R-:W-:-:S04]  /*0060*/  LOP3.LUT R0, R0, 0xfe, RZ, 0xc0, !PT ;  /* 0x000000fe00007812 */ /* 0x000fc800078ec0ff */
[----:B--2---:R-:W-:-:S04]  /*0070*/  LEA R9, R9, R0, 0x8 ;  /* 0x0000000009097211 */ /* 0x004fc800078e40ff */
[C---:B------:R-:W-:Y:S01]  /*0080*/  ISETP.GE.AND P0, PT, R9.reuse, 0x104, PT ;  /* 0x000001040900780c */ /* 0x040fe20003f06270 */
[C---:B------:R-:W-:Y:S02]  /*0090*/  VIADD R0, R9.reuse, 0x1 ;  /* 0x0000000109007836 */ /* 0x040fe40000000000 */
[----:B------:R-:W-:-:S04]  /*00a0*/  IMAD.HI R2, R9, 0x7e07e07f, RZ ;  /* 0x7e07e07f09027827 */ /* 0x000fc800078e02ff */
[----:B------:R-:W-:Y:S01]  /*00b0*/  IMAD.HI R5, R0, 0x7e07e07f, RZ ;  /* 0x7e07e07f00057827 */ /* 0x000fe200078e02ff */
[----:B------:R-:W-:-:S04]  /*00c0*/  SHF.R.U32.HI R3, RZ, 0x1f, R2 ;  /* 0x0000001fff037819 */ /* 0x000fc80000011602 */
[----:B------:R-:W-:Y:S02]  /*00d0*/  SHF.R.U32.HI R6, RZ, 0x1f, R5 ;  /* 0x0000001fff067819 */ /* 0x000fe40000011605 */
[----:B------:R-:W-:Y:S02]  /*00e0*/  LEA.HI.SX32 R4, R2, R3, 0x1b ;  /* 0x0000000302047211 */ /* 0x000fe400078fdaff */
[----:B------:R-:W1:Y:S01]  /*00f0*/  LDC.64 R2, c[0x0][0x210] ;  /* 0x00008400ff027b82 */ /* 0x000e620000000a00 */
[----:B------:R-:W-:Y:S02]  /*0100*/  LEA.HI.SX32 R7, R5, R6, 0x1b ;  /* 0x0000000605077211 */ /* 0x000fe400078fdaff */
[----:B------:R-:W-:-:S03]  /*0110*/  IMAD R5, R4, -0x41, R9 ;  /* 0xffffffbf04057824 */ /* 0x000fc600078e0209 */
[----:B------:R-:W-:Y:S02]  /*0120*/  IMAD R0, R7, -0x41, R0 ;  /* 0xffffffbf07007824 */ /* 0x000fe400078e0200 */
[----:B------:R-:W-:Y:S02]  /*0130*/  IADD3 R5, R5, -0x3f, RZ ;  /* 0xffffffc105057810 */ /* 0x000fe40007ffe0ff */
[----:B------:R-:W-:Y:S02]  /*0140*/  VIADD R0, R0, 0xffffffc1 ;  /* 0xffffffc100007836 */ /* 0x000fe40000000000 */
[----:B------:R-:W-:-:S03]  /*0150*/  IABS R5, R5 ;  /* 0x0000000500057213 */ /* 0x000fc60000000000 */
[----:B------:R-:W-:Y:S02]  /*0160*/  IABS R0, R0 ;  /* 0x0000000000007213 */ /* 0x000fe40000000000 */
[----:B------:R-:W-:-:S03]  /*0170*/  LEA R5, R4, -R5, 0x6 ;  /* 0x8000000504057211 */ /* 0x000fc600078e30ff */
[----:B------:R-:W-:Y:S02]  /*0180*/  IMAD R7, R7, 0x40, -R0 ;  /* 0x0000004007077824 */ /* 0x000fe400078e0a00 */
[----:B-1----:R-:W-:-:S04]  /*0190*/  IMAD.WIDE R4, R5, 0x4, R2 ;  /* 0x0000000405047825 */ /* 0x002fc800078e0202 */
[----:B------:R-:W-:Y:S01]  /*01a0*/  IMAD.WIDE R2, R7, 0x4, R2 ;  /* 0x0000000407027825 */ /* 0x000fe200078e0202 */
[----:B------:R1:W5:Y:S01]  /*01b0*/  @!P0 LDG.E R10, desc[UR4][R4.64+0xfc] ;  /* 0x0000fc04040a8981 */ /* 0x000362000c1e1900 */
[----:B------:R-:W2:Y:S03]  /*01c0*/  LDC.64 R6, c[0x0][0x218] ;  /* 0x00008600ff067b82 */ /* 0x000ea60000000a00 */
[----:B------:R1:W5:Y:S01]  /*01d0*/  @!P0 LDG.E R11, desc[UR4][R2.64+0xfc] ;  /* 0x0000fc04020b8981 */ /* 0x000362000c1e1900 */
[----:B--2---:R-:W-:Y:S01]  /*01e0*/  IMAD.WIDE R6, R9, 0x4, R6 ;  /* 0x0000000409067825 */ /* 0x004fe200078e0206 */
[----:B-1----:R-:W-:Y:S06]  /*01f0*/  @P0 EXIT ;  /* 0x000000000000094d */ /* 0x002fec0003800000 */
[----:B-----5:R-:W-:Y:S01]  /*0200*/  STG.E.64 desc[UR4][R6.64], R10 ;  /* 0x0000000a06007986 */ /* 0x020fe2000c101b04 */
[----:B------:R-:W-:Y:S05]  /*0210*/  EXIT ;  /* 0x000000000000794d */ /* 0x000fea0003800000 */
.L_x_0:
[----:B------:R-:W-:-:S00]  /*0220*/  BRA `(.L_x_0) ;  /* 0xfffffffc00fc7947 */ /* 0x000fc0000383ffff */
[----:B------:R-:W-:-:S00]  /*0230*/  NOP ;  /* 0x0000000000007918 */ /* 0x000fc00000000000 */
        /* <DEDUP_REMOVED lines=12> */
.L_x_1:


//--------------------- .nv.constant0.triton_poi_fused_reflection_pad1d_11 --------------------------
	.section	.nv.constant0.triton_poi_fused_reflection_pad1d_11,"a",@progbits
	.sectionflags	@""
	.align	4
.nv.constant0.triton_poi_fused_reflection_pad1d_11:
	.zero		548
